//
// Generated by NVIDIA NVVM Compiler
//
// Compiler Build ID: CL-36424714
// Cuda compilation tools, release 13.0, V13.0.88
// Based on NVVM 20.0.0
//

.version 9.0
.target sm_100
.address_size 64

	// .globl	_Z15matrixAddKernelPiS_S_i

.visible .entry _Z15matrixAddKernelPiS_S_i(
	.param .u64 .ptr .align 1 _Z15matrixAddKernelPiS_S_i_param_0,
	.param .u64 .ptr .align 1 _Z15matrixAddKernelPiS_S_i_param_1,
	.param .u64 .ptr .align 1 _Z15matrixAddKernelPiS_S_i_param_2,
	.param .u32 _Z15matrixAddKernelPiS_S_i_param_3
)
{
	.reg .b32 	%r<14>;
	.reg .b64 	%rd<11>;

	ld.param.u64 	%rd1, [_Z15matrixAddKernelPiS_S_i_param_0];
	ld.param.u64 	%rd2, [_Z15matrixAddKernelPiS_S_i_param_1];
	ld.param.u64 	%rd3, [_Z15matrixAddKernelPiS_S_i_param_2];
	ld.param.u32 	%r1, [_Z15matrixAddKernelPiS_S_i_param_3];
	cvta.to.global.u64 	%rd4, %rd3;
	cvta.to.global.u64 	%rd5, %rd2;
	cvta.to.global.u64 	%rd6, %rd1;
	mov.u32 	%r2, %tid.x;
	mov.u32 	%r3, %ctaid.x;
	mov.u32 	%r4, %ntid.x;
	mad.lo.s32 	%r5, %r3, %r4, %r2;
	mov.u32 	%r6, %tid.y;
	mov.u32 	%r7, %ctaid.y;
	mov.u32 	%r8, %ntid.y;
	mad.lo.s32 	%r9, %r7, %r8, %r6;
	mad.lo.s32 	%r10, %r1, %r9, %r5;
	mul.wide.s32 	%rd7, %r10, 4;
	add.s64 	%rd8, %rd6, %rd7;
	ld.global.u32 	%r11, [%rd8];
	add.s64 	%rd9, %rd5, %rd7;
	ld.global.u32 	%r12, [%rd9];
	add.s32 	%r13, %r12, %r11;
	add.s64 	%rd10, %rd4, %rd7;
	st.global.u32 	[%rd10], %r13;
	ret;

}


// ===== COMPILED SASS (sm_100) =====

	.target	sm_100

	.elftype	@"ET_EXEC"


//--------------------- .note.nv.tkinfo           --------------------------
	.section	.note.nv.tkinfo,"",@"SHT_NOTE"
	.sectionflags	@"SHF_NOTE_NV_TKINFO"
	.tkinfo
        /*0018*/ 	.word	0x00000002
        /*0030*/ 	.string	""
        /*0030*/ 	.string	"ptxas"
        /*0030*/ 	.string	"Cuda compilation tools, release 13.0, V13.0.88"
        /*0030*/ 	.string	"Build cuda_13.0.r13.0/compiler.36424714_0"
        /*0030*/ 	.string	"-arch sm_100 -m 64 "



//--------------------- .note.nv.cuinfo           --------------------------
	.section	.note.nv.cuinfo,"",@"SHT_NOTE"
	.sectionflags	@"SHF_NOTE_NV_CUINFO"
        /*0018*/ 	.short	0x0002
        /*001a*/ 	.short	0x0064
        /*001c*/ 	.short	0x0082
	.zero		2


//--------------------- .nv.info                  --------------------------
	.section	.nv.info,"",@"SHT_CUDA_INFO"
	.align	4


	//----- nvinfo : EIATTR_REGCOUNT
	.align		4
        /*0000*/ 	.byte	0x04, 0x2f
        /*0002*/ 	.short	(.L_1 - .L_0)
	.align		4
.L_0:
        /*0004*/ 	.word	index@(_Z15matrixAddKernelPiS_S_i)
        /*0008*/ 	.word	0x0000000c


	//----- nvinfo : EIATTR_FRAME_SIZE
	.align		4
.L_1:
        /*000c*/ 	.byte	0x04, 0x11
        /*000e*/ 	.short	(.L_3 - .L_2)
	.align		4
.L_2:
        /*0010*/ 	.word	index@(_Z15matrixAddKernelPiS_S_i)
        /*0014*/ 	.word	0x00000000


	//----- nvinfo : EIATTR_MIN_STACK_SIZE
	.align		4
.L_3:
        /*0018*/ 	.byte	0x04, 0x12
        /*001a*/ 	.short	(.L_5 - .L_4)
	.align		4
.L_4:
        /*001c*/ 	.word	index@(_Z15matrixAddKernelPiS_S_i)
        /*0020*/ 	.word	0x00000000
.L_5:


//--------------------- .nv.compat                --------------------------
	.section	.nv.compat,"",@"SHT_CUDA_COMPAT_INFO"
	.align	4
        /*0000*/ 	.byte	0x02, 0x09, 0x00, 0x00, 0x02, 0x02, 0x01, 0x00, 0x02, 0x05, 0x05, 0x00, 0x03, 0x07, 0x01, 0x01
        /*0010*/ 	.byte	0x02, 0x03, 0x00, 0x00, 0x02, 0x06, 0x01, 0x00, 0x04, 0x0b, 0x08, 0x00, 0x09, 0x00, 0x00, 0x00
        /*0020*/ 	.byte	0x00, 0x00, 0x00, 0x00


//--------------------- .nv.info._Z15matrixAddKernelPiS_S_i --------------------------
	.section	.nv.info._Z15matrixAddKernelPiS_S_i,"",@"SHT_CUDA_INFO"
	.sectionflags	@""
	.align	4


	//----- nvinfo : EIATTR_CUDA_API_VERSION
	.align		4
        /*0000*/ 	.byte	0x04, 0x37
        /*0002*/ 	.short	(.L_7 - .L_6)
.L_6:
        /*0004*/ 	.word	0x00000082


	//----- nvinfo : EIATTR_KPARAM_INFO
	.align		4
.L_7:
        /*0008*/ 	.byte	0x04, 0x17
        /*000a*/ 	.short	(.L_9 - .L_8)
.L_8:
        /*000c*/ 	.word	0x00000000
        /*0010*/ 	.short	0x0003
        /*0012*/ 	.short	0x0018
        /*0014*/ 	.byte	0x00, 0xf0, 0x11, 0x00


	//----- nvinfo : EIATTR_KPARAM_INFO
	.align		4
.L_9:
        /*0018*/ 	.byte	0x04, 0x17
        /*001a*/ 	.short	(.L_11 - .L_10)
.L_10:
        /*001c*/ 	.word	0x00000000
        /*0020*/ 	.short	0x0002
        /*0022*/ 	.short	0x0010
        /*0024*/ 	.byte	0x00, 0xf5, 0x21, 0x00


	//----- nvinfo : EIATTR_KPARAM_INFO
	.align		4
.L_11:
        /*0028*/ 	.byte	0x04, 0x17
        /*002a*/ 	.short	(.L_13 - .L_12)
.L_12:
        /*002c*/ 	.word	0x00000000
        /*0030*/ 	.short	0x0001
        /*0032*/ 	.short	0x0008
        /*0034*/ 	.byte	0x00, 0xf5, 0x21, 0x00


	//----- nvinfo : EIATTR_KPARAM_INFO
	.align		4
.L_13:
        /*0038*/ 	.byte	0x04, 0x17
        /*003a*/ 	.short	(.L_15 - .L_14)
.L_14:
        /*003c*/ 	.word	0x00000000
        /*0040*/ 	.short	0x0000
        /*0042*/ 	.short	0x0000
        /*0044*/ 	.byte	0x00, 0xf5, 0x21, 0x00


	//----- nvinfo : EIATTR_SPARSE_MMA_MASK
	.align		4
.L_15:
        /*0048*/ 	.byte	0x03, 0x50
        /*004a*/ 	.short	0x0000


	//----- nvinfo : EIATTR_MAXREG_COUNT
	.align		4
        /*004c*/ 	.byte	0x03, 0x1b
        /*004e*/ 	.short	0x00ff


	//----- nvinfo : EIATTR_MERCURY_ISA_VERSION
	.align		4
        /*0050*/ 	.byte	0x03, 0x5f
        /*0052*/ 	.short	0x0101


	//----- nvinfo : EIATTR_VRC_CTA_INIT_COUNT
	.align		4
        /*0054*/ 	.byte	0x02, 0x4a
	.zero		1
	.zero		1


	//----- nvinfo : EIATTR_EXIT_INSTR_OFFSETS
	.align		4
        /*0058*/ 	.byte	0x04, 0x1c
        /*005a*/ 	.short	(.L_17 - .L_16)


	//   ....[0]....
.L_16:
        /*005c*/ 	.word	0x00000160


	//----- nvinfo : EIATTR_CBANK_PARAM_SIZE
	.align		4
.L_17:
        /*0060*/ 	.byte	0x03, 0x19
        /*0062*/ 	.short	0x001c


	//----- nvinfo : EIATTR_PARAM_CBANK
	.align		4
        /*0064*/ 	.byte	0x04, 0x0a
        /*0066*/ 	.short	(.L_19 - .L_18)
	.align		4
.L_18:
        /*0068*/ 	.word	index@(.nv.constant0._Z15matrixAddKernelPiS_S_i)
        /*006c*/ 	.short	0x0380
        /*006e*/ 	.short	0x001c


	//----- nvinfo : EIATTR_SW_WAR
	.align		4
.L_19:
        /*0070*/ 	.byte	0x04, 0x36
        /*0072*/ 	.short	(.L_21 - .L_20)
.L_20:
        /*0074*/ 	.word	0x00000008
.L_21:


//--------------------- .nv.callgraph             --------------------------
	.section	.nv.callgraph,"",@"SHT_CUDA_CALLGRAPH"
	.align	4
	.sectionentsize	8
	.align		4
        /*0000*/ 	.word	0x00000000
	.align		4
        /*0004*/ 	.word	0xffffffff
	.align		4
        /*0008*/ 	.word	0x00000000
	.align		4
        /*000c*/ 	.word	0xfffffffe
	.align		4
        /*0010*/ 	.word	0x00000000
	.align		4
        /*0014*/ 	.word	0xfffffffd
	.align		4
        /*0018*/ 	.word	0x00000000
	.align		4
        /*001c*/ 	.word	0xfffffffc


//--------------------- .text._Z15matrixAddKernelPiS_S_i --------------------------
	.section	.text._Z15matrixAddKernelPiS_S_i,"ax",@progbits
	.align	128
        .global         _Z15matrixAddKernelPiS_S_i
        .type           _Z15matrixAddKernelPiS_S_i,@function
        .size           _Z15matrixAddKernelPiS_S_i,(.L_x_1 - _Z15matrixAddKernelPiS_S_i)
        .other          _Z15matrixAddKernelPiS_S_i,@"STO_CUDA_ENTRY STV_DEFAULT"
_Z15matrixAddKernelPiS_S_i:
.text._Z15matrixAddKernelPiS_S_i:
[----:B------:R-:W-:Y:S01]  /*0000*/  LDC R1, c[0x0][0x37c] ;  /* 0x0000df00ff017b82 */ /* 0x000fe20000000800 */
[----:B------:R-:W0:Y:S07]  /*0010*/  S2R R0, SR_TID.X ;  /* 0x0000000000007919 */ /* 0x000e2e0000002100 */
[----:B------:R-:W0:Y:S01]  /*0020*/  S2UR UR6, SR_CTAID.X ;  /* 0x00000000000679c3 */ /* 0x000e220000002500 */
[----:B------:R-:W1:Y:S01]  /*0030*/  LDCU UR8, c[0x0][0x398] ;  /* 0x00007300ff0877ac */ /* 0x000e620008000800 */
[----:B------:R-:W2:Y:S01]  /*0040*/  S2R R6, SR_TID.Y ;  /* 0x0000000000067919 */ /* 0x000ea20000002200 */
[----:B------:R-:W3:Y:S05]  /*0050*/  LDCU.64 UR4, c[0x0][0x358] ;  /* 0x00006b00ff0477ac */ /* 0x000eea0008000a00 */
[----:B------:R-:W0:Y:S08]  /*0060*/  LDC R7, c[0x0][0x360] ;  /* 0x0000d800ff077b82 */ /* 0x000e300000000800 */
[----:B------:R-:W2:Y:S08]  /*0070*/  S2UR UR7, SR_CTAID.Y ;  /* 0x00000000000779c3 */ /* 0x000eb00000002600 */
[----:B------:R-:W2:Y:S08]  /*0080*/  LDC R9, c[0x0][0x364] ;  /* 0x0000d900ff097b82 */ /* 0x000eb00000000800 */
[----:B------:R-:W4:Y:S01]  /*0090*/  LDC.64 R2, c[0x0][0x380] ;  /* 0x0000e000ff027b82 */ /* 0x000f220000000a00 */
[----:B0-----:R-:W-:-:S07]  /*00a0*/  IMAD R0, R7, UR6, R0 ;  /* 0x0000000607007c24 */ /* 0x001fce000f8e0200 */
[----:B------:R-:W0:Y:S01]  /*00b0*/  LDC.64 R4, c[0x0][0x388] ;  /* 0x0000e200ff047b82 */ /* 0x000e220000000a00 */
[----:B--2---:R-:W-:-:S04]  /*00c0*/  IMAD R7, R9, UR7, R6 ;  /* 0x0000000709077c24 */ /* 0x004fc8000f8e0206 */
[----:B-1----:R-:W-:-:S03]  /*00d0*/  IMAD R9, R7, UR8, R0 ;  /* 0x0000000807097c24 */ /* 0x002fc6000f8e0200 */
[----:B------:R-:W1:Y:S01]  /*00e0*/  LDC.64 R6, c[0x0][0x390] ;  /* 0x0000e400ff067b82 */ /* 0x000e620000000a00 */
[----:B----4-:R-:W-:-:S06]  /*00f0*/  IMAD.WIDE R2, R9, 0x4, R2 ;  /* 0x0000000409027825 */ /* 0x010fcc00078e0202 */
[----:B---3--:R-:W2:Y:S01]  /*0100*/  LDG.E R2, desc[UR4][R2.64] ;  /* 0x0000000402027981 */ /* 0x008ea2000c1e1900 */
[----:B0-----:R-:W-:-:S06]  /*0110*/  IMAD.WIDE R4, R9, 0x4, R4 ;  /* 0x0000000409047825 */ /* 0x001fcc00078e0204 */
[----:B------:R-:W2:Y:S01]  /*0120*/  LDG.E R5, desc[UR4][R4.64] ;  /* 0x0000000404057981 */ /* 0x000ea2000c1e1900 */
[----:B-1----:R-:W-:Y:S01]  /*0130*/  IMAD.WIDE R6, R9, 0x4, R6 ;  /* 0x0000000409067825 */ /* 0x002fe200078e0206 */
[----:B--2---:R-:W-:-:S05]  /*0140*/  IADD3 R9, PT, PT, R2, R5, RZ ;  /* 0x0000000502097210 */ /* 0x004fca0007ffe0ff */
[----:B------:R-:W-:Y:S01]  /*0150*/  STG.E desc[UR4][R6.64], R9 ;  /* 0x0000000906007986 */ /* 0x000fe2000c101904 */
[----:B------:R-:W-:Y:S05]  /*0160*/  EXIT ;  /* 0x000000000000794d */ /* 0x000fea0003800000 */
.L_x_0:
[----:B------:R-:W-:-:S00]  /*0170*/  BRA `(.L_x_0) ;  /* 0xfffffffc00fc7947 */ /* 0x000fc0000383ffff */
[----:B------:R-:W-:-:S00]  /*0180*/  NOP ;  /* 0x0000000000007918 */ /* 0x000fc00000000000 */
[----:B------:R-:W-:-:S00]  /*0190*/  NOP ;  /* 0x0000000000007918 */ /* 0x000fc00000000000 */
[----:B------:R-:W-:-:S00]  /*01a0*/  NOP ;  /* 0x0000000000007918 */ /* 0x000fc00000000000 */
[----:B------:R-:W-:-:S00]  /*01b0*/  NOP ;  /* 0x0000000000007918 */ /* 0x000fc00000000000 */
[----:B------:R-:W-:-:S00]  /*01c0*/  NOP ;  /* 0x0000000000007918 */ /* 0x000fc00000000000 */
[----:B------:R-:W-:-:S00]  /*01d0*/  NOP ;  /* 0x0000000000007918 */ /* 0x000fc00000000000 */
[----:B------:R-:W-:-:S00]  /*01e0*/  NOP ;  /* 0x0000000000007918 */ /* 0x000fc00000000000 */
[----:B------:R-:W-:-:S00]  /*01f0*/  NOP ;  /* 0x0000000000007918 */ /* 0x000fc00000000000 */
.L_x_1:


//--------------------- .nv.shared.reserved.0     --------------------------
	.section	.nv.shared.reserved.0,"aw",@nobits
	.weak		__nv_reservedSMEM_offset_0_alias
	.size		__nv_reservedSMEM_offset_0_alias, 0, 64
	.other		__nv_reservedSMEM_offset_0_alias,@"STO_CUDA_RESERVED_SHARED STV_DEFAULT"
__nv_reservedSMEM_offset_0_alias:
	.zero		0
	.zero		64


//--------------------- .nv.constant0._Z15matrixAddKernelPiS_S_i --------------------------
	.section	.nv.constant0._Z15matrixAddKernelPiS_S_i,"a",@progbits
	.sectionflags	@""
	.align	4
.nv.constant0._Z15matrixAddKernelPiS_S_i:
	.zero		924


//--------------------- SYMBOLS --------------------------

	.type		.nv.reservedSmem.offset0,@object
	.size		.nv.reservedSmem.offset0,0x4
